//
// Generated by NVIDIA NVVM Compiler
//
// Compiler Build ID: CL-36424714
// Cuda compilation tools, release 13.0, V13.0.88
// Based on NVVM 20.0.0
//

.version 9.0
.target sm_100
.address_size 64

	// .globl	_Z13single_kernelPf

.visible .entry _Z13single_kernelPf(
	.param .u64 .ptr .align 1 _Z13single_kernelPf_param_0
)
{
	.reg .pred 	%p<2>;
	.reg .b32 	%r<10>;
	.reg .b32 	%f<537>;
	.reg .b64 	%rd<5>;

	ld.param.u64 	%rd1, [_Z13single_kernelPf_param_0];
	mov.u32 	%r1, %tid.x;
	mov.u32 	%r5, %tid.y;
	cvt.rn.f32.u32 	%f17, %r5;
	mul.f32 	%f531, %f17, 0f308637BD;
	cvt.rn.f32.u32 	%f18, %r1;
	mul.f32 	%f532, %f18, 0f308637BD;
	mov.b32 	%r9, 0;
	mov.f32 	%f533, %f532;
	mov.f32 	%f534, %f532;
	mov.f32 	%f535, %f531;
	mov.f32 	%f536, %f531;
$L__BB0_1:
	fma.rn.f32 	%f19, %f533, %f532, %f534;
	mul.f32 	%f20, %f536, %f536;
	fma.rn.f32 	%f21, %f534, %f533, %f535;
	mul.f32 	%f22, %f531, %f531;
	fma.rn.f32 	%f23, %f535, %f534, %f20;
	mul.f32 	%f24, %f19, %f19;
	fma.rn.f32 	%f25, %f20, %f535, %f22;
	mul.f32 	%f26, %f21, %f21;
	fma.rn.f32 	%f27, %f20, %f22, %f24;
	mul.f32 	%f28, %f23, %f23;
	fma.rn.f32 	%f29, %f22, %f24, %f26;
	mul.f32 	%f30, %f25, %f25;
	fma.rn.f32 	%f31, %f26, %f24, %f28;
	mul.f32 	%f32, %f27, %f27;
	fma.rn.f32 	%f33, %f28, %f26, %f30;
	mul.f32 	%f34, %f29, %f29;
	fma.rn.f32 	%f35, %f28, %f30, %f32;
	mul.f32 	%f36, %f31, %f31;
	fma.rn.f32 	%f37, %f30, %f32, %f34;
	mul.f32 	%f38, %f33, %f33;
	fma.rn.f32 	%f39, %f32, %f34, %f36;
	mul.f32 	%f40, %f35, %f35;
	fma.rn.f32 	%f41, %f34, %f36, %f38;
	mul.f32 	%f42, %f37, %f37;
	fma.rn.f32 	%f43, %f36, %f38, %f40;
	mul.f32 	%f44, %f39, %f39;
	fma.rn.f32 	%f45, %f38, %f40, %f42;
	mul.f32 	%f46, %f41, %f41;
	fma.rn.f32 	%f47, %f40, %f42, %f44;
	mul.f32 	%f48, %f43, %f43;
	fma.rn.f32 	%f49, %f42, %f44, %f46;
	mul.f32 	%f50, %f45, %f45;
	fma.rn.f32 	%f51, %f44, %f46, %f48;
	mul.f32 	%f52, %f47, %f47;
	fma.rn.f32 	%f53, %f46, %f48, %f50;
	mul.f32 	%f54, %f49, %f49;
	fma.rn.f32 	%f55, %f48, %f50, %f52;
	mul.f32 	%f56, %f51, %f51;
	fma.rn.f32 	%f57, %f50, %f52, %f54;
	mul.f32 	%f58, %f53, %f53;
	fma.rn.f32 	%f59, %f52, %f54, %f56;
	mul.f32 	%f60, %f55, %f55;
	fma.rn.f32 	%f61, %f54, %f56, %f58;
	mul.f32 	%f62, %f57, %f57;
	fma.rn.f32 	%f63, %f56, %f58, %f60;
	mul.f32 	%f64, %f59, %f59;
	fma.rn.f32 	%f65, %f58, %f60, %f62;
	mul.f32 	%f66, %f61, %f61;
	fma.rn.f32 	%f67, %f60, %f62, %f64;
	mul.f32 	%f68, %f63, %f63;
	fma.rn.f32 	%f69, %f62, %f64, %f66;
	mul.f32 	%f70, %f65, %f65;
	fma.rn.f32 	%f71, %f64, %f66, %f68;
	mul.f32 	%f72, %f67, %f67;
	fma.rn.f32 	%f73, %f66, %f68, %f70;
	mul.f32 	%f74, %f69, %f69;
	fma.rn.f32 	%f75, %f68, %f70, %f72;
	mul.f32 	%f76, %f71, %f71;
	fma.rn.f32 	%f77, %f70, %f72, %f74;
	mul.f32 	%f78, %f73, %f73;
	fma.rn.f32 	%f79, %f72, %f74, %f76;
	mul.f32 	%f80, %f75, %f75;
	fma.rn.f32 	%f81, %f74, %f76, %f78;
	mul.f32 	%f82, %f77, %f77;
	fma.rn.f32 	%f83, %f76, %f78, %f80;
	mul.f32 	%f84, %f79, %f79;
	fma.rn.f32 	%f85, %f78, %f80, %f82;
	mul.f32 	%f86, %f81, %f81;
	fma.rn.f32 	%f87, %f80, %f82, %f84;
	mul.f32 	%f88, %f83, %f83;
	fma.rn.f32 	%f89, %f82, %f84, %f86;
	mul.f32 	%f90, %f85, %f85;
	fma.rn.f32 	%f91, %f84, %f86, %f88;
	mul.f32 	%f92, %f87, %f87;
	fma.rn.f32 	%f93, %f86, %f88, %f90;
	mul.f32 	%f94, %f89, %f89;
	fma.rn.f32 	%f95, %f88, %f90, %f92;
	mul.f32 	%f96, %f91, %f91;
	fma.rn.f32 	%f97, %f90, %f92, %f94;
	mul.f32 	%f98, %f93, %f93;
	fma.rn.f32 	%f99, %f92, %f94, %f96;
	mul.f32 	%f100, %f95, %f95;
	fma.rn.f32 	%f101, %f94, %f96, %f98;
	mul.f32 	%f102, %f97, %f97;
	fma.rn.f32 	%f103, %f96, %f98, %f100;
	mul.f32 	%f104, %f99, %f99;
	fma.rn.f32 	%f105, %f98, %f100, %f102;
	mul.f32 	%f106, %f101, %f101;
	fma.rn.f32 	%f107, %f100, %f102, %f104;
	mul.f32 	%f108, %f103, %f103;
	fma.rn.f32 	%f109, %f102, %f104, %f106;
	mul.f32 	%f110, %f105, %f105;
	fma.rn.f32 	%f111, %f104, %f106, %f108;
	mul.f32 	%f112, %f107, %f107;
	fma.rn.f32 	%f113, %f106, %f108, %f110;
	mul.f32 	%f114, %f109, %f109;
	fma.rn.f32 	%f115, %f108, %f110, %f112;
	mul.f32 	%f116, %f111, %f111;
	fma.rn.f32 	%f117, %f110, %f112, %f114;
	mul.f32 	%f118, %f113, %f113;
	fma.rn.f32 	%f119, %f112, %f114, %f116;
	mul.f32 	%f120, %f115, %f115;
	fma.rn.f32 	%f121, %f114, %f116, %f118;
	mul.f32 	%f122, %f117, %f117;
	fma.rn.f32 	%f123, %f116, %f118, %f120;
	mul.f32 	%f124, %f119, %f119;
	fma.rn.f32 	%f125, %f118, %f120, %f122;
	mul.f32 	%f126, %f121, %f121;
	fma.rn.f32 	%f127, %f120, %f122, %f124;
	mul.f32 	%f128, %f123, %f123;
	fma.rn.f32 	%f129, %f122, %f124, %f126;
	mul.f32 	%f130, %f125, %f125;
	fma.rn.f32 	%f131, %f124, %f126, %f128;
	mul.f32 	%f132, %f127, %f127;
	fma.rn.f32 	%f133, %f126, %f128, %f130;
	mul.f32 	%f134, %f129, %f129;
	fma.rn.f32 	%f135, %f128, %f130, %f132;
	mul.f32 	%f136, %f131, %f131;
	fma.rn.f32 	%f137, %f130, %f132, %f134;
	mul.f32 	%f138, %f133, %f133;
	fma.rn.f32 	%f139, %f132, %f134, %f136;
	mul.f32 	%f140, %f135, %f135;
	fma.rn.f32 	%f141, %f134, %f136, %f138;
	mul.f32 	%f142, %f137, %f137;
	fma.rn.f32 	%f143, %f136, %f138, %f140;
	mul.f32 	%f144, %f139, %f139;
	fma.rn.f32 	%f145, %f138, %f140, %f142;
	mul.f32 	%f146, %f141, %f141;
	fma.rn.f32 	%f147, %f140, %f142, %f144;
	mul.f32 	%f148, %f143, %f143;
	fma.rn.f32 	%f149, %f142, %f144, %f146;
	mul.f32 	%f150, %f145, %f145;
	fma.rn.f32 	%f151, %f144, %f146, %f148;
	mul.f32 	%f152, %f147, %f147;
	fma.rn.f32 	%f153, %f146, %f148, %f150;
	mul.f32 	%f154, %f149, %f149;
	fma.rn.f32 	%f155, %f148, %f150, %f152;
	mul.f32 	%f156, %f151, %f151;
	fma.rn.f32 	%f157, %f150, %f152, %f154;
	mul.f32 	%f158, %f153, %f153;
	fma.rn.f32 	%f159, %f152, %f154, %f156;
	mul.f32 	%f160, %f155, %f155;
	fma.rn.f32 	%f161, %f154, %f156, %f158;
	mul.f32 	%f162, %f157, %f157;
	fma.rn.f32 	%f163, %f156, %f158, %f160;
	mul.f32 	%f164, %f159, %f159;
	fma.rn.f32 	%f165, %f158, %f160, %f162;
	mul.f32 	%f166, %f161, %f161;
	fma.rn.f32 	%f167, %f160, %f162, %f164;
	mul.f32 	%f168, %f163, %f163;
	fma.rn.f32 	%f169, %f162, %f164, %f166;
	mul.f32 	%f170, %f165, %f165;
	fma.rn.f32 	%f171, %f164, %f166, %f168;
	mul.f32 	%f172, %f167, %f167;
	fma.rn.f32 	%f173, %f166, %f168, %f170;
	mul.f32 	%f174, %f169, %f169;
	fma.rn.f32 	%f175, %f168, %f170, %f172;
	mul.f32 	%f176, %f171, %f171;
	fma.rn.f32 	%f177, %f170, %f172, %f174;
	mul.f32 	%f178, %f173, %f173;
	fma.rn.f32 	%f179, %f172, %f174, %f176;
	mul.f32 	%f180, %f175, %f175;
	fma.rn.f32 	%f181, %f174, %f176, %f178;
	mul.f32 	%f182, %f177, %f177;
	fma.rn.f32 	%f183, %f176, %f178, %f180;
	mul.f32 	%f184, %f179, %f179;
	fma.rn.f32 	%f185, %f178, %f180, %f182;
	mul.f32 	%f186, %f181, %f181;
	fma.rn.f32 	%f187, %f180, %f182, %f184;
	mul.f32 	%f188, %f183, %f183;
	fma.rn.f32 	%f189, %f182, %f184, %f186;
	mul.f32 	%f190, %f185, %f185;
	fma.rn.f32 	%f191, %f184, %f186, %f188;
	mul.f32 	%f192, %f187, %f187;
	fma.rn.f32 	%f193, %f186, %f188, %f190;
	mul.f32 	%f194, %f189, %f189;
	fma.rn.f32 	%f195, %f188, %f190, %f192;
	mul.f32 	%f196, %f191, %f191;
	fma.rn.f32 	%f197, %f190, %f192, %f194;
	mul.f32 	%f198, %f193, %f193;
	fma.rn.f32 	%f199, %f192, %f194, %f196;
	mul.f32 	%f200, %f195, %f195;
	fma.rn.f32 	%f201, %f194, %f196, %f198;
	mul.f32 	%f202, %f197, %f197;
	fma.rn.f32 	%f203, %f196, %f198, %f200;
	mul.f32 	%f204, %f199, %f199;
	fma.rn.f32 	%f205, %f198, %f200, %f202;
	mul.f32 	%f206, %f201, %f201;
	fma.rn.f32 	%f207, %f200, %f202, %f204;
	mul.f32 	%f208, %f203, %f203;
	fma.rn.f32 	%f209, %f202, %f204, %f206;
	mul.f32 	%f210, %f205, %f205;
	fma.rn.f32 	%f211, %f204, %f206, %f208;
	mul.f32 	%f212, %f207, %f207;
	fma.rn.f32 	%f213, %f206, %f208, %f210;
	mul.f32 	%f214, %f209, %f209;
	fma.rn.f32 	%f215, %f208, %f210, %f212;
	mul.f32 	%f216, %f211, %f211;
	fma.rn.f32 	%f217, %f210, %f212, %f214;
	mul.f32 	%f218, %f213, %f213;
	fma.rn.f32 	%f219, %f212, %f214, %f216;
	mul.f32 	%f220, %f215, %f215;
	fma.rn.f32 	%f221, %f214, %f216, %f218;
	mul.f32 	%f222, %f217, %f217;
	fma.rn.f32 	%f223, %f216, %f218, %f220;
	mul.f32 	%f224, %f219, %f219;
	fma.rn.f32 	%f225, %f218, %f220, %f222;
	mul.f32 	%f226, %f221, %f221;
	fma.rn.f32 	%f227, %f220, %f222, %f224;
	mul.f32 	%f228, %f223, %f223;
	fma.rn.f32 	%f229, %f222, %f224, %f226;
	mul.f32 	%f230, %f225, %f225;
	fma.rn.f32 	%f231, %f224, %f226, %f228;
	mul.f32 	%f232, %f227, %f227;
	fma.rn.f32 	%f233, %f226, %f228, %f230;
	mul.f32 	%f234, %f229, %f229;
	fma.rn.f32 	%f235, %f228, %f230, %f232;
	mul.f32 	%f236, %f231, %f231;
	fma.rn.f32 	%f237, %f230, %f232, %f234;
	mul.f32 	%f238, %f233, %f233;
	fma.rn.f32 	%f239, %f232, %f234, %f236;
	mul.f32 	%f240, %f235, %f235;
	fma.rn.f32 	%f241, %f234, %f236, %f238;
	mul.f32 	%f242, %f237, %f237;
	fma.rn.f32 	%f243, %f236, %f238, %f240;
	mul.f32 	%f244, %f239, %f239;
	fma.rn.f32 	%f245, %f238, %f240, %f242;
	mul.f32 	%f246, %f241, %f241;
	fma.rn.f32 	%f247, %f240, %f242, %f244;
	mul.f32 	%f248, %f243, %f243;
	fma.rn.f32 	%f249, %f242, %f244, %f246;
	mul.f32 	%f250, %f245, %f245;
	fma.rn.f32 	%f251, %f244, %f246, %f248;
	mul.f32 	%f252, %f247, %f247;
	fma.rn.f32 	%f253, %f246, %f248, %f250;
	mul.f32 	%f254, %f249, %f249;
	fma.rn.f32 	%f255, %f248, %f250, %f252;
	mul.f32 	%f256, %f251, %f251;
	fma.rn.f32 	%f257, %f250, %f252, %f254;
	mul.f32 	%f258, %f253, %f253;
	fma.rn.f32 	%f259, %f252, %f254, %f256;
	mul.f32 	%f260, %f255, %f255;
	fma.rn.f32 	%f261, %f254, %f256, %f258;
	mul.f32 	%f262, %f257, %f257;
	fma.rn.f32 	%f263, %f256, %f258, %f260;
	mul.f32 	%f264, %f259, %f259;
	fma.rn.f32 	%f265, %f258, %f260, %f262;
	mul.f32 	%f266, %f261, %f261;
	fma.rn.f32 	%f267, %f260, %f262, %f264;
	mul.f32 	%f268, %f263, %f263;
	fma.rn.f32 	%f269, %f262, %f264, %f266;
	mul.f32 	%f270, %f265, %f265;
	fma.rn.f32 	%f271, %f264, %f266, %f268;
	mul.f32 	%f272, %f267, %f267;
	fma.rn.f32 	%f273, %f266, %f268, %f270;
	mul.f32 	%f274, %f269, %f269;
	fma.rn.f32 	%f275, %f268, %f270, %f272;
	mul.f32 	%f276, %f271, %f271;
	fma.rn.f32 	%f277, %f270, %f272, %f274;
	mul.f32 	%f278, %f273, %f273;
	fma.rn.f32 	%f279, %f272, %f274, %f276;
	mul.f32 	%f280, %f275, %f275;
	fma.rn.f32 	%f281, %f274, %f276, %f278;
	mul.f32 	%f282, %f277, %f277;
	fma.rn.f32 	%f283, %f276, %f278, %f280;
	mul.f32 	%f284, %f279, %f279;
	fma.rn.f32 	%f285, %f278, %f280, %f282;
	mul.f32 	%f286, %f281, %f281;
	fma.rn.f32 	%f287, %f280, %f282, %f284;
	mul.f32 	%f288, %f283, %f283;
	fma.rn.f32 	%f289, %f282, %f284, %f286;
	mul.f32 	%f290, %f285, %f285;
	fma.rn.f32 	%f291, %f284, %f286, %f288;
	mul.f32 	%f292, %f287, %f287;
	fma.rn.f32 	%f293, %f286, %f288, %f290;
	mul.f32 	%f294, %f289, %f289;
	fma.rn.f32 	%f295, %f288, %f290, %f292;
	mul.f32 	%f296, %f291, %f291;
	fma.rn.f32 	%f297, %f290, %f292, %f294;
	mul.f32 	%f298, %f293, %f293;
	fma.rn.f32 	%f299, %f292, %f294, %f296;
	mul.f32 	%f300, %f295, %f295;
	fma.rn.f32 	%f301, %f294, %f296, %f298;
	mul.f32 	%f302, %f297, %f297;
	fma.rn.f32 	%f303, %f296, %f298, %f300;
	mul.f32 	%f304, %f299, %f299;
	fma.rn.f32 	%f305, %f298, %f300, %f302;
	mul.f32 	%f306, %f301, %f301;
	fma.rn.f32 	%f307, %f300, %f302, %f304;
	mul.f32 	%f308, %f303, %f303;
	fma.rn.f32 	%f309, %f302, %f304, %f306;
	mul.f32 	%f310, %f305, %f305;
	fma.rn.f32 	%f311, %f304, %f306, %f308;
	mul.f32 	%f312, %f307, %f307;
	fma.rn.f32 	%f313, %f306, %f308, %f310;
	mul.f32 	%f314, %f309, %f309;
	fma.rn.f32 	%f315, %f308, %f310, %f312;
	mul.f32 	%f316, %f311, %f311;
	fma.rn.f32 	%f317, %f310, %f312, %f314;
	mul.f32 	%f318, %f313, %f313;
	fma.rn.f32 	%f319, %f312, %f314, %f316;
	mul.f32 	%f320, %f315, %f315;
	fma.rn.f32 	%f321, %f314, %f316, %f318;
	mul.f32 	%f322, %f317, %f317;
	fma.rn.f32 	%f323, %f316, %f318, %f320;
	mul.f32 	%f324, %f319, %f319;
	fma.rn.f32 	%f325, %f318, %f320, %f322;
	mul.f32 	%f326, %f321, %f321;
	fma.rn.f32 	%f327, %f320, %f322, %f324;
	mul.f32 	%f328, %f323, %f323;
	fma.rn.f32 	%f329, %f322, %f324, %f326;
	mul.f32 	%f330, %f325, %f325;
	fma.rn.f32 	%f331, %f324, %f326, %f328;
	mul.f32 	%f332, %f327, %f327;
	fma.rn.f32 	%f333, %f326, %f328, %f330;
	mul.f32 	%f334, %f329, %f329;
	fma.rn.f32 	%f335, %f328, %f330, %f332;
	mul.f32 	%f336, %f331, %f331;
	fma.rn.f32 	%f337, %f330, %f332, %f334;
	mul.f32 	%f338, %f333, %f333;
	fma.rn.f32 	%f339, %f332, %f334, %f336;
	mul.f32 	%f340, %f335, %f335;
	fma.rn.f32 	%f341, %f334, %f336, %f338;
	mul.f32 	%f342, %f337, %f337;
	fma.rn.f32 	%f343, %f336, %f338, %f340;
	mul.f32 	%f344, %f339, %f339;
	fma.rn.f32 	%f345, %f338, %f340, %f342;
	mul.f32 	%f346, %f341, %f341;
	fma.rn.f32 	%f347, %f340, %f342, %f344;
	mul.f32 	%f348, %f343, %f343;
	fma.rn.f32 	%f349, %f342, %f344, %f346;
	mul.f32 	%f350, %f345, %f345;
	fma.rn.f32 	%f351, %f344, %f346, %f348;
	mul.f32 	%f352, %f347, %f347;
	fma.rn.f32 	%f353, %f346, %f348, %f350;
	mul.f32 	%f354, %f349, %f349;
	fma.rn.f32 	%f355, %f348, %f350, %f352;
	mul.f32 	%f356, %f351, %f351;
	fma.rn.f32 	%f357, %f350, %f352, %f354;
	mul.f32 	%f358, %f353, %f353;
	fma.rn.f32 	%f359, %f352, %f354, %f356;
	mul.f32 	%f360, %f355, %f355;
	fma.rn.f32 	%f361, %f354, %f356, %f358;
	mul.f32 	%f362, %f357, %f357;
	fma.rn.f32 	%f363, %f356, %f358, %f360;
	mul.f32 	%f364, %f359, %f359;
	fma.rn.f32 	%f365, %f358, %f360, %f362;
	mul.f32 	%f366, %f361, %f361;
	fma.rn.f32 	%f367, %f360, %f362, %f364;
	mul.f32 	%f368, %f363, %f363;
	fma.rn.f32 	%f369, %f362, %f364, %f366;
	mul.f32 	%f370, %f365, %f365;
	fma.rn.f32 	%f371, %f364, %f366, %f368;
	mul.f32 	%f372, %f367, %f367;
	fma.rn.f32 	%f373, %f366, %f368, %f370;
	mul.f32 	%f374, %f369, %f369;
	fma.rn.f32 	%f375, %f368, %f370, %f372;
	mul.f32 	%f376, %f371, %f371;
	fma.rn.f32 	%f377, %f370, %f372, %f374;
	mul.f32 	%f378, %f373, %f373;
	fma.rn.f32 	%f379, %f372, %f374, %f376;
	mul.f32 	%f380, %f375, %f375;
	fma.rn.f32 	%f381, %f374, %f376, %f378;
	mul.f32 	%f382, %f377, %f377;
	fma.rn.f32 	%f383, %f376, %f378, %f380;
	mul.f32 	%f384, %f379, %f379;
	fma.rn.f32 	%f385, %f378, %f380, %f382;
	mul.f32 	%f386, %f381, %f381;
	fma.rn.f32 	%f387, %f380, %f382, %f384;
	mul.f32 	%f388, %f383, %f383;
	fma.rn.f32 	%f389, %f382, %f384, %f386;
	mul.f32 	%f390, %f385, %f385;
	fma.rn.f32 	%f391, %f384, %f386, %f388;
	mul.f32 	%f392, %f387, %f387;
	fma.rn.f32 	%f393, %f386, %f388, %f390;
	mul.f32 	%f394, %f389, %f389;
	fma.rn.f32 	%f395, %f388, %f390, %f392;
	mul.f32 	%f396, %f391, %f391;
	fma.rn.f32 	%f397, %f390, %f392, %f394;
	mul.f32 	%f398, %f393, %f393;
	fma.rn.f32 	%f399, %f392, %f394, %f396;
	mul.f32 	%f400, %f395, %f395;
	fma.rn.f32 	%f401, %f394, %f396, %f398;
	mul.f32 	%f402, %f397, %f397;
	fma.rn.f32 	%f403, %f396, %f398, %f400;
	mul.f32 	%f404, %f399, %f399;
	fma.rn.f32 	%f405, %f398, %f400, %f402;
	mul.f32 	%f406, %f401, %f401;
	fma.rn.f32 	%f407, %f400, %f402, %f404;
	mul.f32 	%f408, %f403, %f403;
	fma.rn.f32 	%f409, %f402, %f404, %f406;
	mul.f32 	%f410, %f405, %f405;
	fma.rn.f32 	%f411, %f404, %f406, %f408;
	mul.f32 	%f412, %f407, %f407;
	fma.rn.f32 	%f413, %f406, %f408, %f410;
	mul.f32 	%f414, %f409, %f409;
	fma.rn.f32 	%f415, %f408, %f410, %f412;
	mul.f32 	%f416, %f411, %f411;
	fma.rn.f32 	%f417, %f410, %f412, %f414;
	mul.f32 	%f418, %f413, %f413;
	fma.rn.f32 	%f419, %f412, %f414, %f416;
	mul.f32 	%f420, %f415, %f415;
	fma.rn.f32 	%f421, %f414, %f416, %f418;
	mul.f32 	%f422, %f417, %f417;
	fma.rn.f32 	%f423, %f416, %f418, %f420;
	mul.f32 	%f424, %f419, %f419;
	fma.rn.f32 	%f425, %f418, %f420, %f422;
	mul.f32 	%f426, %f421, %f421;
	fma.rn.f32 	%f427, %f420, %f422, %f424;
	mul.f32 	%f428, %f423, %f423;
	fma.rn.f32 	%f429, %f422, %f424, %f426;
	mul.f32 	%f430, %f425, %f425;
	fma.rn.f32 	%f431, %f424, %f426, %f428;
	mul.f32 	%f432, %f427, %f427;
	fma.rn.f32 	%f433, %f426, %f428, %f430;
	mul.f32 	%f434, %f429, %f429;
	fma.rn.f32 	%f435, %f428, %f430, %f432;
	mul.f32 	%f436, %f431, %f431;
	fma.rn.f32 	%f437, %f430, %f432, %f434;
	mul.f32 	%f438, %f433, %f433;
	fma.rn.f32 	%f439, %f432, %f434, %f436;
	mul.f32 	%f440, %f435, %f435;
	fma.rn.f32 	%f441, %f434, %f436, %f438;
	mul.f32 	%f442, %f437, %f437;
	fma.rn.f32 	%f443, %f436, %f438, %f440;
	mul.f32 	%f444, %f439, %f439;
	fma.rn.f32 	%f445, %f438, %f440, %f442;
	mul.f32 	%f446, %f441, %f441;
	fma.rn.f32 	%f447, %f440, %f442, %f444;
	mul.f32 	%f448, %f443, %f443;
	fma.rn.f32 	%f449, %f442, %f444, %f446;
	mul.f32 	%f450, %f445, %f445;
	fma.rn.f32 	%f451, %f444, %f446, %f448;
	mul.f32 	%f452, %f447, %f447;
	fma.rn.f32 	%f453, %f446, %f448, %f450;
	mul.f32 	%f454, %f449, %f449;
	fma.rn.f32 	%f455, %f448, %f450, %f452;
	mul.f32 	%f456, %f451, %f451;
	fma.rn.f32 	%f457, %f450, %f452, %f454;
	mul.f32 	%f458, %f453, %f453;
	fma.rn.f32 	%f459, %f452, %f454, %f456;
	mul.f32 	%f460, %f455, %f455;
	fma.rn.f32 	%f461, %f454, %f456, %f458;
	mul.f32 	%f462, %f457, %f457;
	fma.rn.f32 	%f463, %f456, %f458, %f460;
	mul.f32 	%f464, %f459, %f459;
	fma.rn.f32 	%f465, %f458, %f460, %f462;
	mul.f32 	%f466, %f461, %f461;
	fma.rn.f32 	%f467, %f460, %f462, %f464;
	mul.f32 	%f468, %f463, %f463;
	fma.rn.f32 	%f469, %f462, %f464, %f466;
	mul.f32 	%f470, %f465, %f465;
	fma.rn.f32 	%f471, %f464, %f466, %f468;
	mul.f32 	%f472, %f467, %f467;
	fma.rn.f32 	%f473, %f466, %f468, %f470;
	mul.f32 	%f474, %f469, %f469;
	fma.rn.f32 	%f475, %f468, %f470, %f472;
	mul.f32 	%f476, %f471, %f471;
	fma.rn.f32 	%f477, %f470, %f472, %f474;
	mul.f32 	%f478, %f473, %f473;
	fma.rn.f32 	%f479, %f472, %f474, %f476;
	mul.f32 	%f480, %f475, %f475;
	fma.rn.f32 	%f481, %f474, %f476, %f478;
	mul.f32 	%f482, %f477, %f477;
	fma.rn.f32 	%f483, %f476, %f478, %f480;
	mul.f32 	%f484, %f479, %f479;
	fma.rn.f32 	%f485, %f478, %f480, %f482;
	mul.f32 	%f486, %f481, %f481;
	fma.rn.f32 	%f487, %f480, %f482, %f484;
	mul.f32 	%f488, %f483, %f483;
	fma.rn.f32 	%f489, %f482, %f484, %f486;
	mul.f32 	%f490, %f485, %f485;
	fma.rn.f32 	%f491, %f484, %f486, %f488;
	mul.f32 	%f492, %f487, %f487;
	fma.rn.f32 	%f493, %f486, %f488, %f490;
	mul.f32 	%f494, %f489, %f489;
	fma.rn.f32 	%f495, %f488, %f490, %f492;
	mul.f32 	%f496, %f491, %f491;
	fma.rn.f32 	%f497, %f490, %f492, %f494;
	mul.f32 	%f498, %f493, %f493;
	fma.rn.f32 	%f499, %f492, %f494, %f496;
	mul.f32 	%f500, %f495, %f495;
	fma.rn.f32 	%f501, %f494, %f496, %f498;
	mul.f32 	%f502, %f497, %f497;
	fma.rn.f32 	%f503, %f496, %f498, %f500;
	mul.f32 	%f504, %f499, %f499;
	fma.rn.f32 	%f505, %f498, %f500, %f502;
	mul.f32 	%f506, %f501, %f501;
	fma.rn.f32 	%f507, %f500, %f502, %f504;
	mul.f32 	%f508, %f503, %f503;
	fma.rn.f32 	%f509, %f502, %f504, %f506;
	mul.f32 	%f510, %f505, %f505;
	fma.rn.f32 	%f511, %f504, %f506, %f508;
	mul.f32 	%f512, %f507, %f507;
	fma.rn.f32 	%f513, %f506, %f508, %f510;
	mul.f32 	%f514, %f509, %f509;
	fma.rn.f32 	%f515, %f508, %f510, %f512;
	mul.f32 	%f516, %f511, %f511;
	fma.rn.f32 	%f517, %f510, %f512, %f514;
	mul.f32 	%f518, %f513, %f513;
	fma.rn.f32 	%f519, %f512, %f514, %f516;
	mul.f32 	%f520, %f515, %f515;
	fma.rn.f32 	%f521, %f514, %f516, %f518;
	mul.f32 	%f9, %f517, %f517;
	fma.rn.f32 	%f522, %f516, %f518, %f520;
	mul.f32 	%f532, %f519, %f519;
	fma.rn.f32 	%f11, %f518, %f520, %f9;
	mul.f32 	%f533, %f521, %f521;
	fma.rn.f32 	%f536, %f520, %f9, %f532;
	mul.f32 	%f534, %f522, %f522;
	fma.rn.f32 	%f531, %f9, %f532, %f533;
	mul.f32 	%f535, %f11, %f11;
	add.s32 	%r9, %r9, 1;
	setp.ne.s32 	%p1, %r9, 100;
	@%p1 bra 	$L__BB0_1;
	cvta.to.global.u64 	%rd2, %rd1;
	add.f32 	%f523, %f532, %f9;
	add.f32 	%f524, %f533, %f523;
	add.f32 	%f525, %f534, %f524;
	add.f32 	%f526, %f535, %f525;
	add.f32 	%f527, %f11, %f526;
	add.f32 	%f528, %f536, %f527;
	add.f32 	%f529, %f531, %f528;
	add.f32 	%f530, %f529, 0f41000000;
	mov.u32 	%r6, %ntid.x;
	mov.u32 	%r7, %ctaid.x;
	mad.lo.s32 	%r8, %r7, %r6, %r1;
	mul.wide.s32 	%rd3, %r8, 4;
	add.s64 	%rd4, %rd2, %rd3;
	st.global.f32 	[%rd4], %f530;
	ret;

}


// ===== COMPILED SASS (sm_100) =====

	.target	sm_100

	.elftype	@"ET_EXEC"


//--------------------- .note.nv.tkinfo           --------------------------
	.section	.note.nv.tkinfo,"",@"SHT_NOTE"
	.sectionflags	@"SHF_NOTE_NV_TKINFO"
	.tkinfo
        /*0018*/ 	.word	0x00000002
        /*0030*/ 	.string	""
        /*0030*/ 	.string	"ptxas"
        /*0030*/ 	.string	"Cuda compilation tools, release 13.0, V13.0.88"
        /*0030*/ 	.string	"Build cuda_13.0.r13.0/compiler.36424714_0"
        /*0030*/ 	.string	"-arch sm_100 -m 64 "



//--------------------- .note.nv.cuinfo           --------------------------
	.section	.note.nv.cuinfo,"",@"SHT_NOTE"
	.sectionflags	@"SHF_NOTE_NV_CUINFO"
        /*0018*/ 	.short	0x0002
        /*001a*/ 	.short	0x0064
        /*001c*/ 	.short	0x0082
	.zero		2


//--------------------- .nv.info                  --------------------------
	.section	.nv.info,"",@"SHT_CUDA_INFO"
	.align	4


	//----- nvinfo : EIATTR_REGCOUNT
	.align		4
        /*0000*/ 	.byte	0x04, 0x2f
        /*0002*/ 	.short	(.L_1 - .L_0)
	.align		4
.L_0:
        /*0004*/ 	.word	index@(_Z13single_kernelPf)
        /*0008*/ 	.word	0x00000010


	//----- nvinfo : EIATTR_FRAME_SIZE
	.align		4
.L_1:
        /*000c*/ 	.byte	0x04, 0x11
        /*000e*/ 	.short	(.L_3 - .L_2)
	.align		4
.L_2:
        /*0010*/ 	.word	index@(_Z13single_kernelPf)
        /*0014*/ 	.word	0x00000000


	//----- nvinfo : EIATTR_MIN_STACK_SIZE
	.align		4
.L_3:
        /*0018*/ 	.byte	0x04, 0x12
        /*001a*/ 	.short	(.L_5 - .L_4)
	.align		4
.L_4:
        /*001c*/ 	.word	index@(_Z13single_kernelPf)
        /*0020*/ 	.word	0x00000000
.L_5:


//--------------------- .nv.compat                --------------------------
	.section	.nv.compat,"",@"SHT_CUDA_COMPAT_INFO"
	.align	4
        /*0000*/ 	.byte	0x02, 0x09, 0x00, 0x00, 0x02, 0x02, 0x01, 0x00, 0x02, 0x05, 0x05, 0x00, 0x03, 0x07, 0x01, 0x01
        /*0010*/ 	.byte	0x02, 0x03, 0x00, 0x00, 0x02, 0x06, 0x01, 0x00, 0x04, 0x0b, 0x08, 0x00, 0x09, 0x00, 0x00, 0x00
        /*0020*/ 	.byte	0x00, 0x00, 0x00, 0x00


//--------------------- .nv.info._Z13single_kernelPf --------------------------
	.section	.nv.info._Z13single_kernelPf,"",@"SHT_CUDA_INFO"
	.sectionflags	@""
	.align	4


	//----- nvinfo : EIATTR_CUDA_API_VERSION
	.align		4
        /*0000*/ 	.byte	0x04, 0x37
        /*0002*/ 	.short	(.L_7 - .L_6)
.L_6:
        /*0004*/ 	.word	0x00000082


	//----- nvinfo : EIATTR_KPARAM_INFO
	.align		4
.L_7:
        /*0008*/ 	.byte	0x04, 0x17
        /*000a*/ 	.short	(.L_9 - .L_8)
.L_8:
        /*000c*/ 	.word	0x00000000
        /*0010*/ 	.short	0x0000
        /*0012*/ 	.short	0x0000
        /*0014*/ 	.byte	0x00, 0xf5, 0x21, 0x00


	//----- nvinfo : EIATTR_SPARSE_MMA_MASK
	.align		4
.L_9:
        /*0018*/ 	.byte	0x03, 0x50
        /*001a*/ 	.short	0x0000


	//----- nvinfo : EIATTR_MAXREG_COUNT
	.align		4
        /*001c*/ 	.byte	0x03, 0x1b
        /*001e*/ 	.short	0x00ff


	//----- nvinfo : EIATTR_MERCURY_ISA_VERSION
	.align		4
        /*0020*/ 	.byte	0x03, 0x5f
        /*0022*/ 	.short	0x0101


	//----- nvinfo : EIATTR_VRC_CTA_INIT_COUNT
	.align		4
        /*0024*/ 	.byte	0x02, 0x4a
	.zero		1
	.zero		1


	//----- nvinfo : EIATTR_EXIT_INSTR_OFFSETS
	.align		4
        /*0028*/ 	.byte	0x04, 0x1c
        /*002a*/ 	.short	(.L_11 - .L_10)


	//   ....[0]....
.L_10:
        /*002c*/ 	.word	0x000021e0


	//----- nvinfo : EIATTR_CBANK_PARAM_SIZE
	.align		4
.L_11:
        /*0030*/ 	.byte	0x03, 0x19
        /*0032*/ 	.short	0x0008


	//----- nvinfo : EIATTR_PARAM_CBANK
	.align		4
        /*0034*/ 	.byte	0x04, 0x0a
        /*0036*/ 	.short	(.L_13 - .L_12)
	.align		4
.L_12:
        /*0038*/ 	.word	index@(.nv.constant0._Z13single_kernelPf)
        /*003c*/ 	.short	0x0380
        /*003e*/ 	.short	0x0008


	//----- nvinfo : EIATTR_SW_WAR
	.align		4
.L_13:
        /*0040*/ 	.byte	0x04, 0x36
        /*0042*/ 	.short	(.L_15 - .L_14)
.L_14:
        /*0044*/ 	.word	0x00000008
.L_15:


//--------------------- .nv.callgraph             --------------------------
	.section	.nv.callgraph,"",@"SHT_CUDA_CALLGRAPH"
	.align	4
	.sectionentsize	8
	.align		4
        /*0000*/ 	.word	0x00000000
	.align		4
        /*0004*/ 	.word	0xffffffff
	.align		4
        /*0008*/ 	.word	0x00000000
	.align		4
        /*000c*/ 	.word	0xfffffffe
	.align		4
        /*0010*/ 	.word	0x00000000
	.align		4
        /*0014*/ 	.word	0xfffffffd
	.align		4
        /*0018*/ 	.word	0x00000000
	.align		4
        /*001c*/ 	.word	0xfffffffc


//--------------------- .text._Z13single_kernelPf --------------------------
	.section	.text._Z13single_kernelPf,"ax",@progbits
	.align	128
        .global         _Z13single_kernelPf
        .type           _Z13single_kernelPf,@function
        .size           _Z13single_kernelPf,(.L_x_2 - _Z13single_kernelPf)
        .other          _Z13single_kernelPf,@"STO_CUDA_ENTRY STV_DEFAULT"
_Z13single_kernelPf:
.text._Z13single_kernelPf:
[----:B------:R-:W-:Y:S01]  /*0000*/  LDC R1, c[0x0][0x37c] ;  /* 0x0000df00ff017b82 */ /* 0x000fe20000000800 */
[----:B------:R-:W0:Y:S01]  /*0010*/  S2R R0, SR_TID.X ;  /* 0x0000000000007919 */ /* 0x000e220000002100 */
[----:B------:R-:W1:Y:S01]  /*0020*/  LDCU.64 UR6, c[0x0][0x358] ;  /* 0x00006b00ff0677ac */ /* 0x000e620008000a00 */
[----:B------:R-:W2:Y:S01]  /*0030*/  S2R R2, SR_TID.Y ;  /* 0x0000000000027919 */ /* 0x000ea20000002200 */
[----:B------:R-:W-:Y:S01]  /*0040*/  UMOV UR4, URZ ;  /* 0x000000ff00047c82 */ /* 0x000fe20008000000 */
[----:B0-----:R-:W-:Y:S02]  /*0050*/  I2FP.F32.U32 R3, R0 ;  /* 0x0000000000037245 */ /* 0x001fe40000201000 */
[----:B--2---:R-:W-:-:S03]  /*0060*/  I2FP.F32.U32 R2, R2 ;  /* 0x0000000200027245 */ /* 0x004fc60000201000 */
[----:B------:R-:W-:Y:S02]  /*0070*/  FMUL R3, R3, 9.7656249753441670691e-10 ;  /* 0x308637bd03037820 */ /* 0x000fe40000400000 */
[----:B------:R-:W-:-:S03]  /*0080*/  FMUL R4, R2, 9.7656249753441670691e-10 ;  /* 0x308637bd02047820 */ /* 0x000fc60000400000 */
[-C--:B------:R-:W-:Y:S02]  /*0090*/  MOV R6, R3.reuse ;  /* 0x0000000300067202 */ /* 0x080fe40000000f00 */
[----:B------:R-:W-:Y:S02]  /*00a0*/  MOV R5, R3 ;  /* 0x0000000300057202 */ /* 0x000fe40000000f00 */
[-C--:B------:R-:W-:Y:S02]  /*00b0*/  MOV R8, R4.reuse ;  /* 0x0000000400087202 */ /* 0x080fe40000000f00 */
[----:B-1----:R-:W-:-:S07]  /*00c0*/  MOV R7, R4 ;  /* 0x0000000400077202 */ /* 0x002fce0000000f00 */
.L_x_0:
[----:B------:R-:W-:Y:S01]  /*00d0*/  FFMA R2, R6, R3, R5 ;  /* 0x0000000306027223 */ /* 0x000fe20000000005 */
[----:B------:R-:W-:Y:S01]  /*00e0*/  FMUL R3, R7, R7 ;  /* 0x0000000707037220 */ /* 0x000fe20000400000 */
[----:B------:R-:W-:Y:S01]  /*00f0*/  FFMA R6, R5, R6, R8 ;  /* 0x0000000605067223 */ /* 0x000fe20000000008 */
[----:B------:R-:W-:Y:S01]  /*0100*/  FMUL R4, R4, R4 ;  /* 0x0000000404047220 */ /* 0x000fe20000400000 */
[----:B------:R-:W-:Y:S01]  /*0110*/  FMUL R2, R2, R2 ;  /* 0x0000000202027220 */ /* 0x000fe20000400000 */
[----:B------:R-:W-:Y:S01]  /*0120*/  FFMA R5, R8, R5, R3 ;  /* 0x0000000508057223 */ /* 0x000fe20000000003 */
[----:B------:R-:W-:Y:S01]  /*0130*/  FMUL R7, R6, R6 ;  /* 0x0000000606077220 */ /* 0x000fe20000400000 */
[C---:B------:R-:W-:Y:S01]  /*0140*/  FFMA R8, R3.reuse, R8, R4 ;  /* 0x0000000803087223 */ /* 0x040fe20000000004 */
[----:B------:R-:W-:Y:S01]  /*0150*/  FFMA R3, R3, R4, R2 ;  /* 0x0000000403037223 */ /* 0x000fe20000000002 */
[----:B------:R-:W-:Y:S01]  /*0160*/  FMUL R5, R5, R5 ;  /* 0x0000000505057220 */ /* 0x000fe20000400000 */
[----:B------:R-:W-:Y:S01]  /*0170*/  FFMA R4, R4, R2, R7 ;  /* 0x0000000204047223 */ /* 0x000fe20000000007 */
[----:B------:R-:W-:Y:S01]  /*0180*/  FMUL R8, R8, R8 ;  /* 0x0000000808087220 */ /* 0x000fe20000400000 */
[----:B------:R-:W-:Y:S01]  /*0190*/  FMUL R6, R3, R3 ;  /* 0x0000000303067220 */ /* 0x000fe20000400000 */
[----:B------:R-:W-:Y:S01]  /*01a0*/  FFMA R2, R2, R7, R5 ;  /* 0x0000000702027223 */ /* 0x000fe20000000005 */
[----:B------:R-:W-:Y:S01]  /*01b0*/  FMUL R3, R4, R4 ;  /* 0x0000000404037220 */ /* 0x000fe20000400000 */
[----:B------:R-:W-:Y:S01]  /*01c0*/  FFMA R7, R7, R5, R8 ;  /* 0x0000000507077223 */ /* 0x000fe20000000008 */
        /* <DEDUP_REMOVED lines=480> */
[----:B------:R-:W-:Y:S01]  /*1fd0*/  UIADD3 UR4, UPT, UPT, UR4, 0x1, URZ ;  /* 0x0000000104047890 */ /* 0x000fe2000fffe0ff */
[----:B------:R-:W-:Y:S01]  /*1fe0*/  FMUL R9, R4, R4 ;  /* 0x0000000404097220 */ /* 0x000fe20000400000 */
[----:B------:R-:W-:Y:S01]  /*1ff0*/  FFMA R7, R7, R6, R8 ;  /* 0x0000000607077223 */ /* 0x000fe20000000008 */
[----:B------:R-:W-:Y:S01]  /*2000*/  FMUL R2, R5, R5 ;  /* 0x0000000505027220 */ /* 0x000fe20000400000 */
[----:B------:R-:W-:Y:S01]  /*2010*/  FFMA R6, R6, R8, R3 ;  /* 0x0000000806067223 */ /* 0x000fe20000000003 */
[----:B------:R-:W-:Y:S01]  /*2020*/  UISETP.NE.AND UP0, UPT, UR4, 0x64, UPT ;  /* 0x000000640400788c */ /* 0x000fe2000bf05270 */
        /* <DEDUP_REMOVED lines=12> */
[----:B------:R-:W-:Y:S06]  /*20f0*/  BRA.U UP0, `(.L_x_0) ;  /* 0xffffffdd00f47547 */ /* 0x000fec000b83ffff */
[----:B------:R-:W0:Y:S01]  /*2100*/  S2R R11, SR_CTAID.X ;  /* 0x00000000000b7919 */ /* 0x000e220000002500 */
[----:B------:R-:W-:Y:S01]  /*2110*/  FADD R9, R3, R13 ;  /* 0x0000000d03097221 */ /* 0x000fe20000000000 */
[----:B------:R-:W0:Y:S01]  /*2120*/  LDCU UR4, c[0x0][0x360] ;  /* 0x00006c00ff0477ac */ /* 0x000e220008000800 */
[----:B------:R-:W1:Y:S02]  /*2130*/  LDC.64 R2, c[0x0][0x380] ;  /* 0x0000e000ff027b82 */ /* 0x000e640000000a00 */
[----:B------:R-:W-:-:S04]  /*2140*/  FADD R6, R6, R9 ;  /* 0x0000000906067221 */ /* 0x000fc80000000000 */
[----:B------:R-:W-:-:S04]  /*2150*/  FADD R5, R5, R6 ;  /* 0x0000000605057221 */ /* 0x000fc80000000000 */
[----:B------:R-:W-:-:S04]  /*2160*/  FADD R5, R8, R5 ;  /* 0x0000000508057221 */ /* 0x000fc80000000000 */
[----:B------:R-:W-:-:S04]  /*2170*/  FADD R6, R10, R5 ;  /* 0x000000050a067221 */ /* 0x000fc80000000000 */
[----:B------:R-:W-:-:S04]  /*2180*/  FADD R5, R7, R6 ;  /* 0x0000000607057221 */ /* 0x000fc80000000000 */
[----:B------:R-:W-:-:S04]  /*2190*/  FADD R5, R4, R5 ;  /* 0x0000000504057221 */ /* 0x000fc80000000000 */
[----:B------:R-:W-:Y:S01]  /*21a0*/  FADD R5, R5, 8 ;  /* 0x4100000005057421 */ /* 0x000fe20000000000 */
[----:B0-----:R-:W-:-:S04]  /*21b0*/  IMAD R7, R11, UR4, R0 ;  /* 0x000000040b077c24 */ /* 0x001fc8000f8e0200 */
[----:B-1----:R-:W-:-:S05]  /*21c0*/  IMAD.WIDE R2, R7, 0x4, R2 ;  /* 0x0000000407027825 */ /* 0x002fca00078e0202 */
[----:B------:R-:W-:Y:S01]  /*21d0*/  STG.E desc[UR6][R2.64], R5 ;  /* 0x0000000502007986 */ /* 0x000fe2000c101906 */
[----:B------:R-:W-:Y:S05]  /*21e0*/  EXIT ;  /* 0x000000000000794d */ /* 0x000fea0003800000 */
.L_x_1:
[----:B------:R-:W-:-:S00]  /*21f0*/  BRA `(.L_x_1) ;  /* 0xfffffffc00fc7947 */ /* 0x000fc0000383ffff */
[----:B------:R-:W-:-:S00]  /*2200*/  NOP ;  /* 0x0000000000007918 */ /* 0x000fc00000000000 */
[----:B------:R-:W-:-:S00]  /*2210*/  NOP ;  /* 0x0000000000007918 */ /* 0x000fc00000000000 */
[----:B------:R-:W-:-:S00]  /*2220*/  NOP ;  /* 0x0000000000007918 */ /* 0x000fc00000000000 */
[----:B------:R-:W-:-:S00]  /*2230*/  NOP ;  /* 0x0000000000007918 */ /* 0x000fc00000000000 */
[----:B------:R-:W-:-:S00]  /*2240*/  NOP ;  /* 0x0000000000007918 */ /* 0x000fc00000000000 */
[----:B------:R-:W-:-:S00]  /*2250*/  NOP ;  /* 0x0000000000007918 */ /* 0x000fc00000000000 */
[----:B------:R-:W-:-:S00]  /*2260*/  NOP ;  /* 0x0000000000007918 */ /* 0x000fc00000000000 */
[----:B------:R-:W-:-:S00]  /*2270*/  NOP ;  /* 0x0000000000007918 */ /* 0x000fc00000000000 */
.L_x_2:


//--------------------- .nv.shared.reserved.0     --------------------------
	.section	.nv.shared.reserved.0,"aw",@nobits
	.weak		__nv_reservedSMEM_offset_0_alias
	.size		__nv_reservedSMEM_offset_0_alias, 0, 64
	.other		__nv_reservedSMEM_offset_0_alias,@"STO_CUDA_RESERVED_SHARED STV_DEFAULT"
__nv_reservedSMEM_offset_0_alias:
	.zero		0
	.zero		64


//--------------------- .nv.constant0._Z13single_kernelPf --------------------------
	.section	.nv.constant0._Z13single_kernelPf,"a",@progbits
	.sectionflags	@""
	.align	4
.nv.constant0._Z13single_kernelPf:
	.zero		904


//--------------------- SYMBOLS --------------------------

	.type		.nv.reservedSmem.offset0,@object
	.size		.nv.reservedSmem.offset0,0x4
